//
// Generated by NVIDIA NVVM Compiler
//
// Compiler Build ID: CL-36424714
// Cuda compilation tools, release 13.0, V13.0.88
// Based on NVVM 20.0.0
//

.version 9.0
.target sm_100
.address_size 64

	// .globl	_Z7vec_addPiS_S_ii

.visible .entry _Z7vec_addPiS_S_ii(
	.param .u64 .ptr .align 1 _Z7vec_addPiS_S_ii_param_0,
	.param .u64 .ptr .align 1 _Z7vec_addPiS_S_ii_param_1,
	.param .u64 .ptr .align 1 _Z7vec_addPiS_S_ii_param_2,
	.param .u32 _Z7vec_addPiS_S_ii_param_3,
	.param .u32 _Z7vec_addPiS_S_ii_param_4
)
{
	.reg .pred 	%p<2>;
	.reg .b32 	%r<9>;
	.reg .b64 	%rd<11>;

	ld.param.u64 	%rd1, [_Z7vec_addPiS_S_ii_param_0];
	ld.param.u64 	%rd2, [_Z7vec_addPiS_S_ii_param_1];
	ld.param.u64 	%rd3, [_Z7vec_addPiS_S_ii_param_2];
	ld.param.u32 	%r2, [_Z7vec_addPiS_S_ii_param_3];
	ld.param.u32 	%r3, [_Z7vec_addPiS_S_ii_param_4];
	mov.u32 	%r4, %tid.x;
	mov.u32 	%r5, %tid.y;
	mad.lo.s32 	%r1, %r2, %r4, %r5;
	setp.ge.s32 	%p1, %r1, %r3;
	@%p1 bra 	$L__BB0_2;
	cvta.to.global.u64 	%rd4, %rd1;
	cvta.to.global.u64 	%rd5, %rd2;
	cvta.to.global.u64 	%rd6, %rd3;
	mul.wide.s32 	%rd7, %r1, 4;
	add.s64 	%rd8, %rd4, %rd7;
	ld.global.u32 	%r6, [%rd8];
	add.s64 	%rd9, %rd5, %rd7;
	ld.global.u32 	%r7, [%rd9];
	add.s32 	%r8, %r7, %r6;
	add.s64 	%rd10, %rd6, %rd7;
	st.global.u32 	[%rd10], %r8;
$L__BB0_2:
	ret;

}


// ===== COMPILED SASS (sm_100) =====

	.target	sm_100

	.elftype	@"ET_EXEC"


//--------------------- .note.nv.tkinfo           --------------------------
	.section	.note.nv.tkinfo,"",@"SHT_NOTE"
	.sectionflags	@"SHF_NOTE_NV_TKINFO"
	.tkinfo
        /*0018*/ 	.word	0x00000002
        /*0030*/ 	.string	""
        /*0030*/ 	.string	"ptxas"
        /*0030*/ 	.string	"Cuda compilation tools, release 13.0, V13.0.88"
        /*0030*/ 	.string	"Build cuda_13.0.r13.0/compiler.36424714_0"
        /*0030*/ 	.string	"-arch sm_100 -m 64 "



//--------------------- .note.nv.cuinfo           --------------------------
	.section	.note.nv.cuinfo,"",@"SHT_NOTE"
	.sectionflags	@"SHF_NOTE_NV_CUINFO"
        /*0018*/ 	.short	0x0002
        /*001a*/ 	.short	0x0064
        /*001c*/ 	.short	0x0082
	.zero		2


//--------------------- .nv.info                  --------------------------
	.section	.nv.info,"",@"SHT_CUDA_INFO"
	.align	4


	//----- nvinfo : EIATTR_REGCOUNT
	.align		4
        /*0000*/ 	.byte	0x04, 0x2f
        /*0002*/ 	.short	(.L_1 - .L_0)
	.align		4
.L_0:
        /*0004*/ 	.word	index@(_Z7vec_addPiS_S_ii)
        /*0008*/ 	.word	0x0000000c


	//----- nvinfo : EIATTR_FRAME_SIZE
	.align		4
.L_1:
        /*000c*/ 	.byte	0x04, 0x11
        /*000e*/ 	.short	(.L_3 - .L_2)
	.align		4
.L_2:
        /*0010*/ 	.word	index@(_Z7vec_addPiS_S_ii)
        /*0014*/ 	.word	0x00000000


	//----- nvinfo : EIATTR_MIN_STACK_SIZE
	.align		4
.L_3:
        /*0018*/ 	.byte	0x04, 0x12
        /*001a*/ 	.short	(.L_5 - .L_4)
	.align		4
.L_4:
        /*001c*/ 	.word	index@(_Z7vec_addPiS_S_ii)
        /*0020*/ 	.word	0x00000000
.L_5:


//--------------------- .nv.compat                --------------------------
	.section	.nv.compat,"",@"SHT_CUDA_COMPAT_INFO"
	.align	4
        /*0000*/ 	.byte	0x02, 0x09, 0x00, 0x00, 0x02, 0x02, 0x01, 0x00, 0x02, 0x05, 0x05, 0x00, 0x03, 0x07, 0x01, 0x01
        /*0010*/ 	.byte	0x02, 0x03, 0x00, 0x00, 0x02, 0x06, 0x01, 0x00, 0x04, 0x0b, 0x08, 0x00, 0x09, 0x00, 0x00, 0x00
        /*0020*/ 	.byte	0x00, 0x00, 0x00, 0x00


//--------------------- .nv.info._Z7vec_addPiS_S_ii --------------------------
	.section	.nv.info._Z7vec_addPiS_S_ii,"",@"SHT_CUDA_INFO"
	.sectionflags	@""
	.align	4


	//----- nvinfo : EIATTR_CUDA_API_VERSION
	.align		4
        /*0000*/ 	.byte	0x04, 0x37
        /*0002*/ 	.short	(.L_7 - .L_6)
.L_6:
        /*0004*/ 	.word	0x00000082


	//----- nvinfo : EIATTR_KPARAM_INFO
	.align		4
.L_7:
        /*0008*/ 	.byte	0x04, 0x17
        /*000a*/ 	.short	(.L_9 - .L_8)
.L_8:
        /*000c*/ 	.word	0x00000000
        /*0010*/ 	.short	0x0004
        /*0012*/ 	.short	0x001c
        /*0014*/ 	.byte	0x00, 0xf0, 0x11, 0x00


	//----- nvinfo : EIATTR_KPARAM_INFO
	.align		4
.L_9:
        /*0018*/ 	.byte	0x04, 0x17
        /*001a*/ 	.short	(.L_11 - .L_10)
.L_10:
        /*001c*/ 	.word	0x00000000
        /*0020*/ 	.short	0x0003
        /*0022*/ 	.short	0x0018
        /*0024*/ 	.byte	0x00, 0xf0, 0x11, 0x00


	//----- nvinfo : EIATTR_KPARAM_INFO
	.align		4
.L_11:
        /*0028*/ 	.byte	0x04, 0x17
        /*002a*/ 	.short	(.L_13 - .L_12)
.L_12:
        /*002c*/ 	.word	0x00000000
        /*0030*/ 	.short	0x0002
        /*0032*/ 	.short	0x0010
        /*0034*/ 	.byte	0x00, 0xf5, 0x21, 0x00


	//----- nvinfo : EIATTR_KPARAM_INFO
	.align		4
.L_13:
        /*0038*/ 	.byte	0x04, 0x17
        /*003a*/ 	.short	(.L_15 - .L_14)
.L_14:
        /*003c*/ 	.word	0x00000000
        /*0040*/ 	.short	0x0001
        /*0042*/ 	.short	0x0008
        /*0044*/ 	.byte	0x00, 0xf5, 0x21, 0x00


	//----- nvinfo : EIATTR_KPARAM_INFO
	.align		4
.L_15:
        /*0048*/ 	.byte	0x04, 0x17
        /*004a*/ 	.short	(.L_17 - .L_16)
.L_16:
        /*004c*/ 	.word	0x00000000
        /*0050*/ 	.short	0x0000
        /*0052*/ 	.short	0x0000
        /*0054*/ 	.byte	0x00, 0xf5, 0x21, 0x00


	//----- nvinfo : EIATTR_SPARSE_MMA_MASK
	.align		4
.L_17:
        /*0058*/ 	.byte	0x03, 0x50
        /*005a*/ 	.short	0x0000


	//----- nvinfo : EIATTR_MAXREG_COUNT
	.align		4
        /*005c*/ 	.byte	0x03, 0x1b
        /*005e*/ 	.short	0x00ff


	//----- nvinfo : EIATTR_MERCURY_ISA_VERSION
	.align		4
        /*0060*/ 	.byte	0x03, 0x5f
        /*0062*/ 	.short	0x0101


	//----- nvinfo : EIATTR_VRC_CTA_INIT_COUNT
	.align		4
        /*0064*/ 	.byte	0x02, 0x4a
	.zero		1
	.zero		1


	//----- nvinfo : EIATTR_EXIT_INSTR_OFFSETS
	.align		4
        /*0068*/ 	.byte	0x04, 0x1c
        /*006a*/ 	.short	(.L_19 - .L_18)


	//   ....[0]....
.L_18:
        /*006c*/ 	.word	0x00000060


	//   ....[1]....
        /*0070*/ 	.word	0x00000120


	//----- nvinfo : EIATTR_CBANK_PARAM_SIZE
	.align		4
.L_19:
        /*0074*/ 	.byte	0x03, 0x19
        /*0076*/ 	.short	0x0020


	//----- nvinfo : EIATTR_PARAM_CBANK
	.align		4
        /*0078*/ 	.byte	0x04, 0x0a
        /*007a*/ 	.short	(.L_21 - .L_20)
	.align		4
.L_20:
        /*007c*/ 	.word	index@(.nv.constant0._Z7vec_addPiS_S_ii)
        /*0080*/ 	.short	0x0380
        /*0082*/ 	.short	0x0020


	//----- nvinfo : EIATTR_SW_WAR
	.align		4
.L_21:
        /*0084*/ 	.byte	0x04, 0x36
        /*0086*/ 	.short	(.L_23 - .L_22)
.L_22:
        /*0088*/ 	.word	0x00000008
.L_23:


//--------------------- .nv.callgraph             --------------------------
	.section	.nv.callgraph,"",@"SHT_CUDA_CALLGRAPH"
	.align	4
	.sectionentsize	8
	.align		4
        /*0000*/ 	.word	0x00000000
	.align		4
        /*0004*/ 	.word	0xffffffff
	.align		4
        /*0008*/ 	.word	0x00000000
	.align		4
        /*000c*/ 	.word	0xfffffffe
	.align		4
        /*0010*/ 	.word	0x00000000
	.align		4
        /*0014*/ 	.word	0xfffffffd
	.align		4
        /*0018*/ 	.word	0x00000000
	.align		4
        /*001c*/ 	.word	0xfffffffc


//--------------------- .text._Z7vec_addPiS_S_ii  --------------------------
	.section	.text._Z7vec_addPiS_S_ii,"ax",@progbits
	.align	128
        .global         _Z7vec_addPiS_S_ii
        .type           _Z7vec_addPiS_S_ii,@function
        .size           _Z7vec_addPiS_S_ii,(.L_x_1 - _Z7vec_addPiS_S_ii)
        .other          _Z7vec_addPiS_S_ii,@"STO_CUDA_ENTRY STV_DEFAULT"
_Z7vec_addPiS_S_ii:
.text._Z7vec_addPiS_S_ii:
[----:B------:R-:W-:Y:S01]  /*0000*/  LDC R1, c[0x0][0x37c] ;  /* 0x0000df00ff017b82 */ /* 0x000fe20000000800 */
[----:B------:R-:W0:Y:S01]  /*0010*/  S2R R9, SR_TID.X ;  /* 0x0000000000097919 */ /* 0x000e220000002100 */
[----:B------:R-:W0:Y:S01]  /*0020*/  LDCU.64 UR4, c[0x0][0x398] ;  /* 0x00007300ff0477ac */ /* 0x000e220008000a00 */
[----:B------:R-:W0:Y:S02]  /*0030*/  S2R R0, SR_TID.Y ;  /* 0x0000000000007919 */ /* 0x000e240000002200 */
[----:B0-----:R-:W-:-:S05]  /*0040*/  IMAD R9, R9, UR4, R0 ;  /* 0x0000000409097c24 */ /* 0x001fca000f8e0200 */
[----:B------:R-:W-:-:S13]  /*0050*/  ISETP.GE.AND P0, PT, R9, UR5, PT ;  /* 0x0000000509007c0c */ /* 0x000fda000bf06270 */
[----:B------:R-:W-:Y:S05]  /*0060*/  @P0 EXIT ;  /* 0x000000000000094d */ /* 0x000fea0003800000 */
[----:B------:R-:W0:Y:S01]  /*0070*/  LDC.64 R2, c[0x0][0x380] ;  /* 0x0000e000ff027b82 */ /* 0x000e220000000a00 */
[----:B------:R-:W1:Y:S07]  /*0080*/  LDCU.64 UR4, c[0x0][0x358] ;  /* 0x00006b00ff0477ac */ /* 0x000e6e0008000a00 */
[----:B------:R-:W2:Y:S08]  /*0090*/  LDC.64 R4, c[0x0][0x388] ;  /* 0x0000e200ff047b82 */ /* 0x000eb00000000a00 */
[----:B------:R-:W3:Y:S01]  /*00a0*/  LDC.64 R6, c[0x0][0x390] ;  /* 0x0000e400ff067b82 */ /* 0x000ee20000000a00 */
[----:B0-----:R-:W-:-:S06]  /*00b0*/  IMAD.WIDE R2, R9, 0x4, R2 ;  /* 0x0000000409027825 */ /* 0x001fcc00078e0202 */
[----:B-1----:R-:W4:Y:S01]  /*00c0*/  LDG.E R2, desc[UR4][R2.64] ;  /* 0x0000000402027981 */ /* 0x002f22000c1e1900 */
[----:B--2---:R-:W-:-:S06]  /*00d0*/  IMAD.WIDE R4, R9, 0x4, R4 ;  /* 0x0000000409047825 */ /* 0x004fcc00078e0204 */
[----:B------:R-:W4:Y:S01]  /*00e0*/  LDG.E R5, desc[UR4][R4.64] ;  /* 0x0000000404057981 */ /* 0x000f22000c1e1900 */
[----:B---3--:R-:W-:Y:S01]  /*00f0*/  IMAD.WIDE R6, R9, 0x4, R6 ;  /* 0x0000000409067825 */ /* 0x008fe200078e0206 */
[----:B----4-:R-:W-:-:S05]  /*0100*/  IADD3 R9, PT, PT, R2, R5, RZ ;  /* 0x0000000502097210 */ /* 0x010fca0007ffe0ff */
[----:B------:R-:W-:Y:S01]  /*0110*/  STG.E desc[UR4][R6.64], R9 ;  /* 0x0000000906007986 */ /* 0x000fe2000c101904 */
[----:B------:R-:W-:Y:S05]  /*0120*/  EXIT ;  /* 0x000000000000794d */ /* 0x000fea0003800000 */
.L_x_0:
[----:B------:R-:W-:-:S00]  /*0130*/  BRA `(.L_x_0) ;  /* 0xfffffffc00fc7947 */ /* 0x000fc0000383ffff */
[----:B------:R-:W-:-:S00]  /*0140*/  NOP ;  /* 0x0000000000007918 */ /* 0x000fc00000000000 */
        /* <DEDUP_REMOVED lines=11> */
.L_x_1:


//--------------------- .nv.shared.reserved.0     --------------------------
	.section	.nv.shared.reserved.0,"aw",@nobits
	.weak		__nv_reservedSMEM_offset_0_alias
	.size		__nv_reservedSMEM_offset_0_alias, 0, 64
	.other		__nv_reservedSMEM_offset_0_alias,@"STO_CUDA_RESERVED_SHARED STV_DEFAULT"
__nv_reservedSMEM_offset_0_alias:
	.zero		0
	.zero		64


//--------------------- .nv.constant0._Z7vec_addPiS_S_ii --------------------------
	.section	.nv.constant0._Z7vec_addPiS_S_ii,"a",@progbits
	.sectionflags	@""
	.align	4
.nv.constant0._Z7vec_addPiS_S_ii:
	.zero		928


//--------------------- SYMBOLS --------------------------

	.type		.nv.reservedSmem.offset0,@object
	.size		.nv.reservedSmem.offset0,0x4
